	.headerflags	@"EF_CUDA_TEXMODE_UNIFIED EF_CUDA_64BIT_ADDRESS EF_CUDA_ACCELERATORS EF_CUDA_SM90 EF_CUDA_VIRTUAL_SM(EF_CUDA_SM90)"
	.elftype	@"ET_EXEC"


//--------------------- .nv.info                  --------------------------
	.section	.nv.info,"",@"SHT_CUDA_INFO"
	.align	4


	//----- nvinfo : EIATTR_REGCOUNT
	.align		4
        /*0000*/ 	.byte	0x04, 0x2f
        /*0002*/ 	.short	(.L_1 - .L_0)
	.align		4
.L_0:
        /*0004*/ 	.word	index@(triton_poi_fused_cat_11)
        /*0008*/ 	.word	0x00000013


	//----- nvinfo : EIATTR_MIN_STACK_SIZE
	.align		4
.L_1:
        /*000c*/ 	.byte	0x04, 0x12
        /*000e*/ 	.short	(.L_3 - .L_2)
	.align		4
.L_2:
        /*0010*/ 	.word	index@(triton_poi_fused_cat_11)
        /*0014*/ 	.word	0x00000000


	//----- nvinfo : EIATTR_FRAME_SIZE
	.align		4
.L_3:
        /*0018*/ 	.byte	0x04, 0x11
        /*001a*/ 	.short	(.L_5 - .L_4)
	.align		4
.L_4:
        /*001c*/ 	.word	index@(triton_poi_fused_cat_11)
        /*0020*/ 	.word	0x00000000


	//----- nvinfo : EIATTR_MIN_STACK_SIZE
	.align		4
.L_5:
        /*0024*/ 	.byte	0x04, 0x12
        /*0026*/ 	.short	(.L_7 - .L_6)
	.align		4
.L_6:
        /*0028*/ 	.word	index@(triton_poi_fused_cat_11)
        /*002c*/ 	.word	0x00000000
.L_7:


//--------------------- .nv.info.triton_poi_fused_cat_11 --------------------------
	.section	.nv.info.triton_poi_fused_cat_11,"",@"SHT_CUDA_INFO"
	.sectionflags	@""
	.align	4


	//----- nvinfo : EIATTR_CUDA_API_VERSION
	.align		4
        /*0000*/ 	.byte	0x04, 0x37
        /*0002*/ 	.short	(.L_9 - .L_8)
.L_8:
        /*0004*/ 	.word	0x0000007c


	//----- nvinfo : EIATTR_KPARAM_INFO
	.align		4
.L_9:
        /*0008*/ 	.byte	0x04, 0x17
        /*000a*/ 	.short	(.L_11 - .L_10)
.L_10:
        /*000c*/ 	.word	0x00000000
        /*0010*/ 	.short	0x0004
        /*0012*/ 	.short	0x0020
        /*0014*/ 	.byte	0x00, 0xf0, 0x11, 0x00


	//----- nvinfo : EIATTR_KPARAM_INFO
	.align		4
.L_11:
        /*0018*/ 	.byte	0x04, 0x17
        /*001a*/ 	.short	(.L_13 - .L_12)
.L_12:
        /*001c*/ 	.word	0x00000000
        /*0020*/ 	.short	0x0003
        /*0022*/ 	.short	0x0018
        /*0024*/ 	.byte	0x00, 0xf4, 0x21, 0x00


	//----- nvinfo : EIATTR_KPARAM_INFO
	.align		4
.L_13:
        /*0028*/ 	.byte	0x04, 0x17
        /*002a*/ 	.short	(.L_15 - .L_14)
.L_14:
        /*002c*/ 	.word	0x00000000
        /*0030*/ 	.short	0x0002
        /*0032*/ 	.short	0x0010
        /*0034*/ 	.byte	0x00, 0xf4, 0x21, 0x00


	//----- nvinfo : EIATTR_KPARAM_INFO
	.align		4
.L_15:
        /*0038*/ 	.byte	0x04, 0x17
        /*003a*/ 	.short	(.L_17 - .L_16)
.L_16:
        /*003c*/ 	.word	0x00000000
        /*0040*/ 	.short	0x0001
        /*0042*/ 	.short	0x0008
        /*0044*/ 	.byte	0x00, 0xf4, 0x21, 0x00


	//----- nvinfo : EIATTR_KPARAM_INFO
	.align		4
.L_17:
        /*0048*/ 	.byte	0x04, 0x17
        /*004a*/ 	.short	(.L_19 - .L_18)
.L_18:
        /*004c*/ 	.word	0x00000000
        /*0050*/ 	.short	0x0000
        /*0052*/ 	.short	0x0000
        /*0054*/ 	.byte	0x00, 0xf4, 0x21, 0x00


	//----- nvinfo : EIATTR_SPARSE_MMA_MASK
	.align		4
.L_19:
        /*0058*/ 	.byte	0x03, 0x50
        /*005a*/ 	.short	0x0000


	//----- nvinfo : EIATTR_MAXREG_COUNT
	.align		4
        /*005c*/ 	.byte	0x03, 0x1b
        /*005e*/ 	.short	0x00ff


	//----- nvinfo : EIATTR_EXIT_INSTR_OFFSETS
	.align		4
        /*0060*/ 	.byte	0x04, 0x1c
        /*0062*/ 	.short	(.L_21 - .L_20)


	//   ....[0]....
.L_20:
        /*0064*/ 	.word	0x00000330


	//----- nvinfo : EIATTR_REQNTID
	.align		4
.L_21:
        /*0068*/ 	.byte	0x04, 0x10
        /*006a*/ 	.short	(.L_23 - .L_22)
.L_22:
        /*006c*/ 	.word	0x00000100
        /*0070*/ 	.word	0x00000001
        /*0074*/ 	.word	0x00000001


	//----- nvinfo : EIATTR_CBANK_PARAM_SIZE
	.align		4
.L_23:
        /*0078*/ 	.byte	0x03, 0x19
        /*007a*/ 	.short	0x0024


	//----- nvinfo : EIATTR_PARAM_CBANK
	.align		4
        /*007c*/ 	.byte	0x04, 0x0a
        /*007e*/ 	.short	(.L_25 - .L_24)
	.align		4
.L_24:
        /*0080*/ 	.word	index@(.nv.constant0.triton_poi_fused_cat_11)
        /*0084*/ 	.short	0x0210
        /*0086*/ 	.short	0x0024


	//----- nvinfo : EIATTR_SW_WAR
	.align		4
.L_25:
        /*0088*/ 	.byte	0x04, 0x36
        /*008a*/ 	.short	(.L_27 - .L_26)
.L_26:
        /*008c*/ 	.word	0x00000008
.L_27:


//--------------------- .nv.callgraph             --------------------------
	.section	.nv.callgraph,"",@"SHT_CUDA_CALLGRAPH"
	.align	4
	.sectionentsize	8
	.align		4
        /*0000*/ 	.word	0x00000000
	.align		4
        /*0004*/ 	.word	0xffffffff
	.align		4
        /*0008*/ 	.word	0x00000000
	.align		4
        /*000c*/ 	.word	0xfffffffe
	.align		4
        /*0010*/ 	.word	0x00000000
	.align		4
        /*0014*/ 	.word	0xfffffffd
	.align		4
        /*0018*/ 	.word	0x00000000
	.align		4
        /*001c*/ 	.word	0xfffffffc


//--------------------- .text.triton_poi_fused_cat_11 --------------------------
	.section	.text.triton_poi_fused_cat_11,"ax",@progbits
	.align	128
        .global         triton_poi_fused_cat_11
        .type           triton_poi_fused_cat_11,@function
        .size           triton_poi_fused_cat_11,(.L_x_1 - triton_poi_fused_cat_11)
        .other          triton_poi_fused_cat_11,@"STO_CUDA_ENTRY STV_DEFAULT"
triton_poi_fused_cat_11:
.text.triton_poi_fused_cat_11:
[----:B------:R-:W-:Y:S01]  /*0000*/  LDC R1, c[0x0][0x28] ;  /* 0x00000a00ff017b82 */ /* 0x000fe20000000800 */
[----:B------:R-:W1:Y:S07]  /*0010*/  S2R R0, SR_TID.X ;  /* 0x0000000000007919 */ /* 0x000e6e0000002100 */
[----:B------:R-:W2:Y:S01]  /*0020*/  LDC.64 R6, c[0x0][0x210] ;  /* 0x00008400ff067b82 */ /* 0x000ea20000000a00 */
[----:B------:R-:W-:Y:S01]  /*0030*/  ULDC.64 UR4, c[0x0][0x208] ;  /* 0x0000820000047ab9 */ /* 0x000fe20000000a00 */
[----:B------:R-:W3:Y:S01]  /*0040*/  S2R R5, SR_CTAID.X ;  /* 0x0000000000057919 */ /* 0x000ee20000002500 */
[----:B-1----:R-:W-:Y:S01]  /*0050*/  IMAD.SHL.U32 R0, R0, 0x2, RZ ;  /* 0x0000000200007824 */ /* 0x002fe200078e00ff */
[----:B---3--:R-:W-:-:S04]  /*0060*/  SHF.R.S32.HI R3, RZ, 0x16, R5 ;  /* 0x00000016ff037819 */ /* 0x008fc80000011405 */
[----:B------:R-:W-:Y:S02]  /*0070*/  LOP3.LUT R0, R0, 0x1fe, RZ, 0xc0, !PT ;  /* 0x000001fe00007812 */ /* 0x000fe400078ec0ff */
[----:B------:R-:W-:-:S03]  /*0080*/  SGXT R3, R3, 0x1 ;  /* 0x000000010303781a */ /* 0x000fc60000000200 */
[----:B------:R-:W-:Y:S02]  /*0090*/  IMAD R0, R5, 0x200, R0 ;  /* 0x0000020005007824 */ /* 0x000fe400078e0200 */
[----:B------:R-:W1:Y:S03]  /*00a0*/  LDC.64 R4, c[0x0][0x218] ;  /* 0x00008600ff047b82 */ /* 0x000e660000000a00 */
[----:B------:R-:W-:Y:S02]  /*00b0*/  LEA.HI R8, R3, R0, RZ, 0xa ;  /* 0x0000000003087211 */ /* 0x000fe400078f50ff */
[----:B------:R-:W-:Y:S02]  /*00c0*/  SHF.R.S32.HI R11, RZ, 0x1f, R0 ;  /* 0x0000001fff0b7819 */ /* 0x000fe40000011400 */
[----:B------:R-:W-:Y:S01]  /*00d0*/  SHF.R.S32.HI R9, RZ, 0xa, R8 ;  /* 0x0000000aff097819 */ /* 0x000fe20000011408 */
[----:B------:R-:W3:Y:S01]  /*00e0*/  LDC.64 R2, c[0x0][0x220] ;  /* 0x00008800ff027b82 */ /* 0x000ee20000000a00 */
[----:B------:R-:W-:-:S02]  /*00f0*/  LOP3.LUT R13, R8, 0xfffffc00, RZ, 0xc0, !PT ;  /* 0xfffffc00080d7812 */ /* 0x000fc400078ec0ff */
[----:B------:R-:W-:Y:S02]  /*0100*/  LEA.HI R10, R9, R9, RZ, 0x8 ;  /* 0x00000009090a7211 */ /* 0x000fe400078f40ff */
[----:B------:R-:W-:Y:S02]  /*0110*/  LEA.HI R11, R11, R0, RZ, 0x12 ;  /* 0x000000000b0b7211 */ /* 0x000fe400078f90ff */
[----:B------:R-:W-:Y:S01]  /*0120*/  LOP3.LUT R8, R10, 0xffffff00, RZ, 0xc0, !PT ;  /* 0xffffff000a087812 */ /* 0x000fe200078ec0ff */
[C---:B------:R-:W-:Y:S01]  /*0130*/  IMAD.IADD R10, R0.reuse, 0x1, -R13 ;  /* 0x00000001000a7824 */ /* 0x040fe200078e0a0d */
[----:B------:R-:W-:Y:S02]  /*0140*/  LOP3.LUT R13, R11, 0xfffc0000, RZ, 0xc0, !PT ;  /* 0xfffc00000b0d7812 */ /* 0x000fe400078ec0ff */
[----:B------:R-:W-:Y:S01]  /*0150*/  SHF.R.S32.HI R11, RZ, 0x12, R11 ;  /* 0x00000012ff0b7819 */ /* 0x000fe2000001140b */
[----:B------:R-:W-:Y:S02]  /*0160*/  IMAD.IADD R9, R9, 0x1, -R8 ;  /* 0x0000000109097824 */ /* 0x000fe400078e0a08 */
[----:B------:R-:W-:-:S02]  /*0170*/  IMAD.IADD R8, R0, 0x1, -R13 ;  /* 0x0000000100087824 */ /* 0x000fc400078e0a0d */
[----:B------:R-:W-:Y:S01]  /*0180*/  IMAD R10, R11, 0x20000, R10 ;  /* 0x000200000b0a7824 */ /* 0x000fe200078e020a */
[C---:B------:R-:W-:Y:S01]  /*0190*/  ISETP.GT.AND P0, PT, R9.reuse, 0x7f, PT ;  /* 0x0000007f0900780c */ /* 0x040fe20003f04270 */
[C---:B------:R-:W-:Y:S01]  /*01a0*/  VIADD R13, R9.reuse, 0xffffff80 ;  /* 0xffffff80090d7836 */ /* 0x040fe20000000000 */
[----:B------:R-:W-:Y:S01]  /*01b0*/  ISETP.GE.AND P1, PT, R9, 0x80, PT ;  /* 0x000000800900780c */ /* 0x000fe20003f26270 */
[----:B------:R-:W-:Y:S02]  /*01c0*/  IMAD R11, R11, 0x20000, R8 ;  /* 0x000200000b0b7824 */ /* 0x000fe400078e0208 */
[C---:B------:R-:W-:Y:S01]  /*01d0*/  IMAD R15, R13.reuse, 0x400, R10 ;  /* 0x000004000d0f7824 */ /* 0x040fe200078e020a */
[----:B------:R-:W4:Y:S01]  /*01e0*/  LDC.64 R8, c[0x0][0x228] ;  /* 0x00008a00ff087b82 */ /* 0x000f220000000a00 */
[----:B---3--:R-:W-:Y:S01]  /*01f0*/  IMAD.WIDE R2, R13, 0x4, R2 ;  /* 0x000000040d027825 */ /* 0x008fe200078e0202 */
[----:B------:R-:W-:-:S03]  /*0200*/  CS2R R12, SRZ ;  /* 0x00000000000c7805 */ /* 0x000fc6000001ff00 */
[----:B-1----:R-:W-:Y:S01]  /*0210*/  IMAD.WIDE R4, R15, 0x4, R4 ;  /* 0x000000040f047825 */ /* 0x002fe200078e0204 */
[----:B------:R-:W-:Y:S02]  /*0220*/  CS2R R14, SRZ ;  /* 0x00000000000e7805 */ /* 0x000fe4000001ff00 */
[----:B------:R-:W3:Y:S01]  /*0230*/  @P0 LDG.E.EL R12, desc[UR4][R2.64] ;  /* 0x00000004020c0981 */ /* 0x000ee2000c2e1900 */
[----:B--2---:R-:W-:Y:S01]  /*0240*/  IMAD.WIDE R6, R11, 0x4, R6 ;  /* 0x000000040b067825 */ /* 0x004fe200078e0206 */
[----:B------:R-:W-:Y:S02]  /*0250*/  CS2R R10, SRZ ;  /* 0x00000000000a7805 */ /* 0x000fe4000001ff00 */
[----:B------:R4:W2:Y:S04]  /*0260*/  @P0 LDG.E.64 R14, desc[UR4][R4.64] ;  /* 0x00000004040e0981 */ /* 0x0008a8000c1e1b00 */
[----:B------:R-:W5:Y:S04]  /*0270*/  @P0 LDG.E.EL R13, desc[UR4][R2.64] ;  /* 0x00000004020d0981 */ /* 0x000f68000c2e1900 */
[----:B------:R-:W5:Y:S01]  /*0280*/  @!P1 LDG.E.64 R10, desc[UR4][R6.64] ;  /* 0x00000004060a9981 */ /* 0x000f62000c1e1b00 */
[----:B----4-:R-:W-:Y:S01]  /*0290*/  IMAD.WIDE R4, R0, 0x4, R8 ;  /* 0x0000000400047825 */ /* 0x010fe200078e0208 */
[----:B--2---:R-:W-:-:S02]  /*02a0*/  SEL R16, R15, RZ, P0 ;  /* 0x000000ff0f107207 */ /* 0x004fc40000000000 */
[----:B------:R-:W-:Y:S02]  /*02b0*/  SEL R14, R14, RZ, P0 ;  /* 0x000000ff0e0e7207 */ /* 0x000fe40000000000 */
[----:B---3--:R-:W-:Y:S02]  /*02c0*/  SEL R15, R12, RZ, P0 ;  /* 0x000000ff0c0f7207 */ /* 0x008fe40000000000 */
[----:B-----5:R-:W-:Y:S02]  /*02d0*/  SEL R13, R13, RZ, P0 ;  /* 0x000000ff0d0d7207 */ /* 0x020fe40000000000 */
[----:B------:R-:W-:Y:S01]  /*02e0*/  SEL R10, R10, RZ, !P1 ;  /* 0x000000ff0a0a7207 */ /* 0x000fe20004800000 */
[----:B------:R-:W-:Y:S01]  /*02f0*/  @P1 FADD R10, R14, R15 ;  /* 0x0000000f0e0a1221 */ /* 0x000fe20000000000 */
[----:B------:R-:W-:Y:S01]  /*0300*/  SEL R11, R11, RZ, !P1 ;  /* 0x000000ff0b0b7207 */ /* 0x000fe20004800000 */
[----:B------:R-:W-:-:S05]  /*0310*/  @P1 FADD R11, R16, R13 ;  /* 0x0000000d100b1221 */ /* 0x000fca0000000000 */
[----:B------:R-:W-:Y:S01]  /*0320*/  STG.E.64 desc[UR4][R4.64], R10 ;  /* 0x0000000a04007986 */ /* 0x000fe2000c101b04 */
[----:B------:R-:W-:Y:S05]  /*0330*/  EXIT ;  /* 0x000000000000794d */ /* 0x000fea0003800000 */
.L_x_0:
[----:B------:R-:W-:-:S00]  /*0340*/  BRA `(.L_x_0) ;  /* 0xfffffffc00fc7947 */ /* 0x000fc0000383ffff */
[----:B------:R-:W-:-:S00]  /*0350*/  NOP ;  /* 0x0000000000007918 */ /* 0x000fc00000000000 */
        /* <DEDUP_REMOVED lines=10> */
.L_x_1:


//--------------------- .nv.constant0.triton_poi_fused_cat_11 --------------------------
	.section	.nv.constant0.triton_poi_fused_cat_11,"a",@progbits
	.sectionflags	@""
	.align	4
.nv.constant0.triton_poi_fused_cat_11:
	.zero		564
